//
// Generated by NVIDIA NVVM Compiler
//
// Compiler Build ID: CL-36424714
// Cuda compilation tools, release 13.0, V13.0.88
// Based on NVVM 20.0.0
//

.version 9.0
.target sm_100
.address_size 64

	// .globl	_Z17MatrixPersistancePiS_ii

.visible .entry _Z17MatrixPersistancePiS_ii(
	.param .u64 .ptr .align 1 _Z17MatrixPersistancePiS_ii_param_0,
	.param .u64 .ptr .align 1 _Z17MatrixPersistancePiS_ii_param_1,
	.param .u32 _Z17MatrixPersistancePiS_ii_param_2,
	.param .u32 _Z17MatrixPersistancePiS_ii_param_3
)
{
	.reg .pred 	%p<5>;
	.reg .b32 	%r<34>;
	.reg .b64 	%rd<9>;

	ld.param.u64 	%rd1, [_Z17MatrixPersistancePiS_ii_param_0];
	ld.param.u64 	%rd2, [_Z17MatrixPersistancePiS_ii_param_1];
	ld.param.u32 	%r11, [_Z17MatrixPersistancePiS_ii_param_2];
	ld.param.u32 	%r12, [_Z17MatrixPersistancePiS_ii_param_3];
	mov.u32 	%r13, %ctaid.x;
	mov.u32 	%r14, %ntid.x;
	mov.u32 	%r15, %tid.x;
	mov.u32 	%r16, %ctaid.y;
	mov.u32 	%r17, %ntid.y;
	mov.u32 	%r18, %tid.y;
	mad.lo.s32 	%r19, %r16, %r17, %r18;
	mov.u32 	%r20, %nctaid.x;
	mad.lo.s32 	%r21, %r19, %r20, %r13;
	mad.lo.s32 	%r1, %r21, %r14, %r15;
	mul.lo.s32 	%r22, %r12, %r11;
	setp.ge.s32 	%p1, %r1, %r22;
	@%p1 bra 	$L__BB0_7;
	cvta.to.global.u64 	%rd3, %rd1;
	mul.wide.s32 	%rd4, %r1, 4;
	add.s64 	%rd5, %rd3, %rd4;
	ld.global.u32 	%r32, [%rd5];
	setp.lt.s32 	%p2, %r32, 10;
	mov.b32 	%r33, 0;
	@%p2 bra 	$L__BB0_6;
	mov.b32 	%r33, 0;
$L__BB0_3:
	mov.b32 	%r31, 0;
$L__BB0_4:
	mul.hi.u32 	%r26, %r32, -858993459;
	shr.u32 	%r8, %r26, 3;
	mul.lo.s32 	%r27, %r8, 10;
	sub.s32 	%r28, %r32, %r27;
	add.s32 	%r31, %r31, %r28;
	setp.gt.u32 	%p3, %r32, 9;
	mov.u32 	%r32, %r8;
	@%p3 bra 	$L__BB0_4;
	add.s32 	%r33, %r33, 1;
	setp.gt.u32 	%p4, %r31, 9;
	mov.u32 	%r32, %r31;
	@%p4 bra 	$L__BB0_3;
$L__BB0_6:
	cvta.to.global.u64 	%rd6, %rd2;
	add.s64 	%rd8, %rd6, %rd4;
	st.global.u32 	[%rd8], %r33;
$L__BB0_7:
	ret;

}


// ===== COMPILED SASS (sm_100) =====

	.target	sm_100

	.elftype	@"ET_EXEC"


//--------------------- .note.nv.tkinfo           --------------------------
	.section	.note.nv.tkinfo,"",@"SHT_NOTE"
	.sectionflags	@"SHF_NOTE_NV_TKINFO"
	.tkinfo
        /*0018*/ 	.word	0x00000002
        /*0030*/ 	.string	""
        /*0030*/ 	.string	"ptxas"
        /*0030*/ 	.string	"Cuda compilation tools, release 13.0, V13.0.88"
        /*0030*/ 	.string	"Build cuda_13.0.r13.0/compiler.36424714_0"
        /*0030*/ 	.string	"-arch sm_100 -m 64 "



//--------------------- .note.nv.cuinfo           --------------------------
	.section	.note.nv.cuinfo,"",@"SHT_NOTE"
	.sectionflags	@"SHF_NOTE_NV_CUINFO"
        /*0018*/ 	.short	0x0002
        /*001a*/ 	.short	0x0064
        /*001c*/ 	.short	0x0082
	.zero		2


//--------------------- .nv.info                  --------------------------
	.section	.nv.info,"",@"SHT_CUDA_INFO"
	.align	4


	//----- nvinfo : EIATTR_REGCOUNT
	.align		4
        /*0000*/ 	.byte	0x04, 0x2f
        /*0002*/ 	.short	(.L_1 - .L_0)
	.align		4
.L_0:
        /*0004*/ 	.word	index@(_Z17MatrixPersistancePiS_ii)
        /*0008*/ 	.word	0x0000000c


	//----- nvinfo : EIATTR_FRAME_SIZE
	.align		4
.L_1:
        /*000c*/ 	.byte	0x04, 0x11
        /*000e*/ 	.short	(.L_3 - .L_2)
	.align		4
.L_2:
        /*0010*/ 	.word	index@(_Z17MatrixPersistancePiS_ii)
        /*0014*/ 	.word	0x00000000


	//----- nvinfo : EIATTR_MIN_STACK_SIZE
	.align		4
.L_3:
        /*0018*/ 	.byte	0x04, 0x12
        /*001a*/ 	.short	(.L_5 - .L_4)
	.align		4
.L_4:
        /*001c*/ 	.word	index@(_Z17MatrixPersistancePiS_ii)
        /*0020*/ 	.word	0x00000000
.L_5:


//--------------------- .nv.compat                --------------------------
	.section	.nv.compat,"",@"SHT_CUDA_COMPAT_INFO"
	.align	4
        /*0000*/ 	.byte	0x02, 0x09, 0x00, 0x00, 0x02, 0x02, 0x01, 0x00, 0x02, 0x05, 0x05, 0x00, 0x03, 0x07, 0x01, 0x01
        /*0010*/ 	.byte	0x02, 0x03, 0x00, 0x00, 0x02, 0x06, 0x01, 0x00, 0x04, 0x0b, 0x08, 0x00, 0x09, 0x00, 0x00, 0x00
        /*0020*/ 	.byte	0x00, 0x00, 0x00, 0x00


//--------------------- .nv.info._Z17MatrixPersistancePiS_ii --------------------------
	.section	.nv.info._Z17MatrixPersistancePiS_ii,"",@"SHT_CUDA_INFO"
	.sectionflags	@""
	.align	4


	//----- nvinfo : EIATTR_CUDA_API_VERSION
	.align		4
        /*0000*/ 	.byte	0x04, 0x37
        /*0002*/ 	.short	(.L_7 - .L_6)
.L_6:
        /*0004*/ 	.word	0x00000082


	//----- nvinfo : EIATTR_KPARAM_INFO
	.align		4
.L_7:
        /*0008*/ 	.byte	0x04, 0x17
        /*000a*/ 	.short	(.L_9 - .L_8)
.L_8:
        /*000c*/ 	.word	0x00000000
        /*0010*/ 	.short	0x0003
        /*0012*/ 	.short	0x0014
        /*0014*/ 	.byte	0x00, 0xf0, 0x11, 0x00


	//----- nvinfo : EIATTR_KPARAM_INFO
	.align		4
.L_9:
        /*0018*/ 	.byte	0x04, 0x17
        /*001a*/ 	.short	(.L_11 - .L_10)
.L_10:
        /*001c*/ 	.word	0x00000000
        /*0020*/ 	.short	0x0002
        /*0022*/ 	.short	0x0010
        /*0024*/ 	.byte	0x00, 0xf0, 0x11, 0x00


	//----- nvinfo : EIATTR_KPARAM_INFO
	.align		4
.L_11:
        /*0028*/ 	.byte	0x04, 0x17
        /*002a*/ 	.short	(.L_13 - .L_12)
.L_12:
        /*002c*/ 	.word	0x00000000
        /*0030*/ 	.short	0x0001
        /*0032*/ 	.short	0x0008
        /*0034*/ 	.byte	0x00, 0xf5, 0x21, 0x00


	//----- nvinfo : EIATTR_KPARAM_INFO
	.align		4
.L_13:
        /*0038*/ 	.byte	0x04, 0x17
        /*003a*/ 	.short	(.L_15 - .L_14)
.L_14:
        /*003c*/ 	.word	0x00000000
        /*0040*/ 	.short	0x0000
        /*0042*/ 	.short	0x0000
        /*0044*/ 	.byte	0x00, 0xf5, 0x21, 0x00


	//----- nvinfo : EIATTR_SPARSE_MMA_MASK
	.align		4
.L_15:
        /*0048*/ 	.byte	0x03, 0x50
        /*004a*/ 	.short	0x0000


	//----- nvinfo : EIATTR_MAXREG_COUNT
	.align		4
        /*004c*/ 	.byte	0x03, 0x1b
        /*004e*/ 	.short	0x00ff


	//----- nvinfo : EIATTR_MERCURY_ISA_VERSION
	.align		4
        /*0050*/ 	.byte	0x03, 0x5f
        /*0052*/ 	.short	0x0101


	//----- nvinfo : EIATTR_VRC_CTA_INIT_COUNT
	.align		4
        /*0054*/ 	.byte	0x02, 0x4a
	.zero		1
	.zero		1


	//----- nvinfo : EIATTR_EXIT_INSTR_OFFSETS
	.align		4
        /*0058*/ 	.byte	0x04, 0x1c
        /*005a*/ 	.short	(.L_17 - .L_16)


	//   ....[0]....
.L_16:
        /*005c*/ 	.word	0x000000e0


	//   ....[1]....
        /*0060*/ 	.word	0x000002a0


	//----- nvinfo : EIATTR_CRS_STACK_SIZE
	.align		4
.L_17:
        /*0064*/ 	.byte	0x04, 0x1e
        /*0066*/ 	.short	(.L_19 - .L_18)
.L_18:
        /*0068*/ 	.word	0x00000000


	//----- nvinfo : EIATTR_CBANK_PARAM_SIZE
	.align		4
.L_19:
        /*006c*/ 	.byte	0x03, 0x19
        /*006e*/ 	.short	0x0018


	//----- nvinfo : EIATTR_PARAM_CBANK
	.align		4
        /*0070*/ 	.byte	0x04, 0x0a
        /*0072*/ 	.short	(.L_21 - .L_20)
	.align		4
.L_20:
        /*0074*/ 	.word	index@(.nv.constant0._Z17MatrixPersistancePiS_ii)
        /*0078*/ 	.short	0x0380
        /*007a*/ 	.short	0x0018


	//----- nvinfo : EIATTR_SW_WAR
	.align		4
.L_21:
        /*007c*/ 	.byte	0x04, 0x36
        /*007e*/ 	.short	(.L_23 - .L_22)
.L_22:
        /*0080*/ 	.word	0x00000008
.L_23:


//--------------------- .nv.callgraph             --------------------------
	.section	.nv.callgraph,"",@"SHT_CUDA_CALLGRAPH"
	.align	4
	.sectionentsize	8
	.align		4
        /*0000*/ 	.word	0x00000000
	.align		4
        /*0004*/ 	.word	0xffffffff
	.align		4
        /*0008*/ 	.word	0x00000000
	.align		4
        /*000c*/ 	.word	0xfffffffe
	.align		4
        /*0010*/ 	.word	0x00000000
	.align		4
        /*0014*/ 	.word	0xfffffffd
	.align		4
        /*0018*/ 	.word	0x00000000
	.align		4
        /*001c*/ 	.word	0xfffffffc


//--------------------- .text._Z17MatrixPersistancePiS_ii --------------------------
	.section	.text._Z17MatrixPersistancePiS_ii,"ax",@progbits
	.align	128
        .global         _Z17MatrixPersistancePiS_ii
        .type           _Z17MatrixPersistancePiS_ii,@function
        .size           _Z17MatrixPersistancePiS_ii,(.L_x_6 - _Z17MatrixPersistancePiS_ii)
        .other          _Z17MatrixPersistancePiS_ii,@"STO_CUDA_ENTRY STV_DEFAULT"
_Z17MatrixPersistancePiS_ii:
.text._Z17MatrixPersistancePiS_ii:
[----:B------:R-:W-:Y:S01]  /*0000*/  LDC R1, c[0x0][0x37c] ;  /* 0x0000df00ff017b82 */ /* 0x000fe20000000800 */
[----:B------:R-:W0:Y:S01]  /*0010*/  S2R R3, SR_TID.Y ;  /* 0x0000000000037919 */ /* 0x000e220000002200 */
[----:B------:R-:W1:Y:S06]  /*0020*/  LDCU UR7, c[0x0][0x360] ;  /* 0x00006c00ff0777ac */ /* 0x000e6c0008000800 */
[----:B------:R-:W0:Y:S01]  /*0030*/  S2UR UR8, SR_CTAID.Y ;  /* 0x00000000000879c3 */ /* 0x000e220000002600 */
[----:B------:R-:W1:Y:S01]  /*0040*/  S2R R5, SR_TID.X ;  /* 0x0000000000057919 */ /* 0x000e620000002100 */
[----:B------:R-:W2:Y:S06]  /*0050*/  LDCU.64 UR4, c[0x0][0x390] ;  /* 0x00007200ff0477ac */ /* 0x000eac0008000a00 */
[----:B------:R-:W0:Y:S08]  /*0060*/  LDC R0, c[0x0][0x364] ;  /* 0x0000d900ff007b82 */ /* 0x000e300000000800 */
[----:B------:R-:W3:Y:S01]  /*0070*/  S2UR UR6, SR_CTAID.X ;  /* 0x00000000000679c3 */ /* 0x000ee20000002500 */
[----:B--2---:R-:W-:-:S07]  /*0080*/  UIMAD UR4, UR5, UR4, URZ ;  /* 0x00000004050472a4 */ /* 0x004fce000f8e02ff */
[----:B------:R-:W3:Y:S01]  /*0090*/  LDC R7, c[0x0][0x370] ;  /* 0x0000dc00ff077b82 */ /* 0x000ee20000000800 */
[----:B0-----:R-:W-:-:S04]  /*00a0*/  IMAD R0, R0, UR8, R3 ;  /* 0x0000000800007c24 */ /* 0x001fc8000f8e0203 */
[----:B---3--:R-:W-:-:S04]  /*00b0*/  IMAD R0, R0, R7, UR6 ;  /* 0x0000000600007e24 */ /* 0x008fc8000f8e0207 */
[----:B-1----:R-:W-:-:S05]  /*00c0*/  IMAD R5, R0, UR7, R5 ;  /* 0x0000000700057c24 */ /* 0x002fca000f8e0205 */
[----:B------:R-:W-:-:S13]  /*00d0*/  ISETP.GE.AND P0, PT, R5, UR4, PT ;  /* 0x0000000405007c0c */ /* 0x000fda000bf06270 */
[----:B------:R-:W-:Y:S05]  /*00e0*/  @P0 EXIT ;  /* 0x000000000000094d */ /* 0x000fea0003800000 */
[----:B------:R-:W0:Y:S01]  /*00f0*/  LDC.64 R2, c[0x0][0x380] ;  /* 0x0000e000ff027b82 */ /* 0x000e220000000a00 */
[----:B------:R-:W1:Y:S01]  /*0100*/  LDCU.64 UR4, c[0x0][0x358] ;  /* 0x00006b00ff0477ac */ /* 0x000e620008000a00 */
[----:B0-----:R-:W-:-:S06]  /*0110*/  IMAD.WIDE R2, R5, 0x4, R2 ;  /* 0x0000000405027825 */ /* 0x001fcc00078e0202 */
[----:B-1----:R-:W2:Y:S01]  /*0120*/  LDG.E R2, desc[UR4][R2.64] ;  /* 0x0000000402027981 */ /* 0x002ea2000c1e1900 */
[----:B------:R-:W-:Y:S01]  /*0130*/  BSSY.RECONVERGENT B0, `(.L_x_0) ;  /* 0x0000013000007945 */ /* 0x000fe20003800200 */
[----:B------:R-:W-:Y:S01]  /*0140*/  HFMA2 R7, -RZ, RZ, 0, 0 ;  /* 0x00000000ff077431 */ /* 0x000fe200000001ff */
[----:B--2---:R-:W-:-:S13]  /*0150*/  ISETP.GE.AND P0, PT, R2, 0xa, PT ;  /* 0x0000000a0200780c */ /* 0x004fda0003f06270 */
[----:B------:R-:W-:Y:S05]  /*0160*/  @!P0 BRA `(.L_x_1) ;  /* 0x00000000003c8947 */ /* 0x000fea0003800000 */
[----:B------:R-:W-:-:S07]  /*0170*/  MOV R7, RZ ;  /* 0x000000ff00077202 */ /* 0x000fce0000000f00 */
.L_x_4:
[----:B------:R-:W-:Y:S01]  /*0180*/  BSSY.RECONVERGENT B1, `(.L_x_2) ;  /* 0x0000009000017945 */ /* 0x000fe20003800200 */
[----:B------:R-:W-:-:S07]  /*0190*/  IMAD.MOV.U32 R0, RZ, RZ, RZ ;  /* 0x000000ffff007224 */ /* 0x000fce00078e00ff */
.L_x_3:
[C---:B------:R-:W-:Y:S01]  /*01a0*/  IMAD.HI.U32 R3, R2.reuse, -0x33333333, RZ ;  /* 0xcccccccd02037827 */ /* 0x040fe200078e00ff */
[----:B------:R-:W-:-:S04]  /*01b0*/  ISETP.GT.U32.AND P0, PT, R2, 0x9, PT ;  /* 0x000000090200780c */ /* 0x000fc80003f04070 */
[----:B------:R-:W-:-:S05]  /*01c0*/  SHF.R.U32.HI R3, RZ, 0x3, R3 ;  /* 0x00000003ff037819 */ /* 0x000fca0000011603 */
[----:B------:R-:W-:Y:S02]  /*01d0*/  IMAD R9, R3, -0xa, R2 ;  /* 0xfffffff603097824 */ /* 0x000fe400078e0202 */
[----:B------:R-:W-:-:S03]  /*01e0*/  IMAD.MOV.U32 R2, RZ, RZ, R3 ;  /* 0x000000ffff027224 */ /* 0x000fc600078e0003 */
[----:B------:R-:W-:Y:S01]  /*01f0*/  IADD3 R0, PT, PT, R9, R0, RZ ;  /* 0x0000000009007210 */ /* 0x000fe20007ffe0ff */
[----:B------:R-:W-:Y:S06]  /*0200*/  @P0 BRA `(.L_x_3) ;  /* 0xfffffffc00e40947 */ /* 0x000fec000383ffff */
[----:B------:R-:W-:Y:S05]  /*0210*/  BSYNC.RECONVERGENT B1 ;  /* 0x0000000000017941 */ /* 0x000fea0003800200 */
.L_x_2:
[----:B------:R-:W-:Y:S02]  /*0220*/  ISETP.GT.U32.AND P0, PT, R0, 0x9, PT ;  /* 0x000000090000780c */ /* 0x000fe40003f04070 */
[----:B------:R-:W-:Y:S02]  /*0230*/  IADD3 R7, PT, PT, R7, 0x1, RZ ;  /* 0x0000000107077810 */ /* 0x000fe40007ffe0ff */
[----:B------:R-:W-:-:S09]  /*0240*/  MOV R2, R0 ;  /* 0x0000000000027202 */ /* 0x000fd20000000f00 */
[----:B------:R-:W-:Y:S05]  /*0250*/  @P0 BRA `(.L_x_4) ;  /* 0xfffffffc00c80947 */ /* 0x000fea000383ffff */
.L_x_1:
[----:B------:R-:W-:Y:S05]  /*0260*/  BSYNC.RECONVERGENT B0 ;  /* 0x0000000000007941 */ /* 0x000fea0003800200 */
.L_x_0:
[----:B------:R-:W0:Y:S02]  /*0270*/  LDC.64 R2, c[0x0][0x388] ;  /* 0x0000e200ff027b82 */ /* 0x000e240000000a00 */
[----:B0-----:R-:W-:-:S05]  /*0280*/  IMAD.WIDE R2, R5, 0x4, R2 ;  /* 0x0000000405027825 */ /* 0x001fca00078e0202 */
[----:B------:R-:W-:Y:S01]  /*0290*/  STG.E desc[UR4][R2.64], R7 ;  /* 0x0000000702007986 */ /* 0x000fe2000c101904 */
[----:B------:R-:W-:Y:S05]  /*02a0*/  EXIT ;  /* 0x000000000000794d */ /* 0x000fea0003800000 */
.L_x_5:
[----:B------:R-:W-:-:S00]  /*02b0*/  BRA `(.L_x_5) ;  /* 0xfffffffc00fc7947 */ /* 0x000fc0000383ffff */
[----:B------:R-:W-:-:S00]  /*02c0*/  NOP ;  /* 0x0000000000007918 */ /* 0x000fc00000000000 */
        /* <DEDUP_REMOVED lines=11> */
.L_x_6:


//--------------------- .nv.shared.reserved.0     --------------------------
	.section	.nv.shared.reserved.0,"aw",@nobits
	.weak		__nv_reservedSMEM_offset_0_alias
	.size		__nv_reservedSMEM_offset_0_alias, 0, 64
	.other		__nv_reservedSMEM_offset_0_alias,@"STO_CUDA_RESERVED_SHARED STV_DEFAULT"
__nv_reservedSMEM_offset_0_alias:
	.zero		0
	.zero		64


//--------------------- .nv.constant0._Z17MatrixPersistancePiS_ii --------------------------
	.section	.nv.constant0._Z17MatrixPersistancePiS_ii,"a",@progbits
	.sectionflags	@""
	.align	4
.nv.constant0._Z17MatrixPersistancePiS_ii:
	.zero		920


//--------------------- SYMBOLS --------------------------

	.type		.nv.reservedSmem.offset0,@object
	.size		.nv.reservedSmem.offset0,0x4
